	.headerflags	@"EF_CUDA_TEXMODE_UNIFIED EF_CUDA_64BIT_ADDRESS EF_CUDA_ACCELERATORS EF_CUDA_SM90 EF_CUDA_VIRTUAL_SM(EF_CUDA_SM90)"
	.elftype	@"ET_EXEC"


//--------------------- .nv.info                  --------------------------
	.section	.nv.info,"",@"SHT_CUDA_INFO"
	.align	4


	//----- nvinfo : EIATTR_REGCOUNT
	.align		4
        /*0000*/ 	.byte	0x04, 0x2f
        /*0002*/ 	.short	(.L_3 - .L_2)
	.align		4
.L_2:
        /*0004*/ 	.word	index@(triton_poi_fused__native_batch_norm_legit_no_training_convolution_relu_9)
        /*0008*/ 	.word	0x0000002a


	//----- nvinfo : EIATTR_MIN_STACK_SIZE
	.align		4
.L_3:
        /*000c*/ 	.byte	0x04, 0x12
        /*000e*/ 	.short	(.L_5 - .L_4)
	.align		4
.L_4:
        /*0010*/ 	.word	index@(triton_poi_fused__native_batch_norm_legit_no_training_convolution_relu_9)
        /*0014*/ 	.word	0x00000000


	//----- nvinfo : EIATTR_FRAME_SIZE
	.align		4
.L_5:
        /*0018*/ 	.byte	0x04, 0x11
        /*001a*/ 	.short	(.L_7 - .L_6)
	.align		4
.L_6:
        /*001c*/ 	.word	index@(triton_poi_fused__native_batch_norm_legit_no_training_convolution_relu_9)
        /*0020*/ 	.word	0x00000000


	//----- nvinfo : EIATTR_MIN_STACK_SIZE
	.align		4
.L_7:
        /*0024*/ 	.byte	0x04, 0x12
        /*0026*/ 	.short	(.L_9 - .L_8)
	.align		4
.L_8:
        /*0028*/ 	.word	index@(triton_poi_fused__native_batch_norm_legit_no_training_convolution_relu_9)
        /*002c*/ 	.word	0x00000000
.L_9:


//--------------------- .nv.info.triton_poi_fused__native_batch_norm_legit_no_training_convolution_relu_9 --------------------------
	.section	.nv.info.triton_poi_fused__native_batch_norm_legit_no_training_convolution_relu_9,"",@"SHT_CUDA_INFO"
	.sectionflags	@""
	.align	4


	//----- nvinfo : EIATTR_CUDA_API_VERSION
	.align		4
        /*0000*/ 	.byte	0x04, 0x37
        /*0002*/ 	.short	(.L_11 - .L_10)
.L_10:
        /*0004*/ 	.word	0x0000007c


	//----- nvinfo : EIATTR_KPARAM_INFO
	.align		4
.L_11:
        /*0008*/ 	.byte	0x04, 0x17
        /*000a*/ 	.short	(.L_13 - .L_12)
.L_12:
        /*000c*/ 	.word	0x00000000
        /*0010*/ 	.short	0x0008
        /*0012*/ 	.short	0x003c
        /*0014*/ 	.byte	0x00, 0xf0, 0x11, 0x00


	//----- nvinfo : EIATTR_KPARAM_INFO
	.align		4
.L_13:
        /*0018*/ 	.byte	0x04, 0x17
        /*001a*/ 	.short	(.L_15 - .L_14)
.L_14:
        /*001c*/ 	.word	0x00000000
        /*0020*/ 	.short	0x0007
        /*0022*/ 	.short	0x0038
        /*0024*/ 	.byte	0x00, 0xf0, 0x11, 0x00


	//----- nvinfo : EIATTR_KPARAM_INFO
	.align		4
.L_15:
        /*0028*/ 	.byte	0x04, 0x17
        /*002a*/ 	.short	(.L_17 - .L_16)
.L_16:
        /*002c*/ 	.word	0x00000000
        /*0030*/ 	.short	0x0006
        /*0032*/ 	.short	0x0030
        /*0034*/ 	.byte	0x00, 0xf4, 0x21, 0x00


	//----- nvinfo : EIATTR_KPARAM_INFO
	.align		4
.L_17:
        /*0038*/ 	.byte	0x04, 0x17
        /*003a*/ 	.short	(.L_19 - .L_18)
.L_18:
        /*003c*/ 	.word	0x00000000
        /*0040*/ 	.short	0x0005
        /*0042*/ 	.short	0x0028
        /*0044*/ 	.byte	0x00, 0xf4, 0x21, 0x00


	//----- nvinfo : EIATTR_KPARAM_INFO
	.align		4
.L_19:
        /*0048*/ 	.byte	0x04, 0x17
        /*004a*/ 	.short	(.L_21 - .L_20)
.L_20:
        /*004c*/ 	.word	0x00000000
        /*0050*/ 	.short	0x0004
        /*0052*/ 	.short	0x0020
        /*0054*/ 	.byte	0x00, 0xf4, 0x21, 0x00


	//----- nvinfo : EIATTR_KPARAM_INFO
	.align		4
.L_21:
        /*0058*/ 	.byte	0x04, 0x17
        /*005a*/ 	.short	(.L_23 - .L_22)
.L_22:
        /*005c*/ 	.word	0x00000000
        /*0060*/ 	.short	0x0003
        /*0062*/ 	.short	0x0018
        /*0064*/ 	.byte	0x00, 0xf4, 0x21, 0x00


	//----- nvinfo : EIATTR_KPARAM_INFO
	.align		4
.L_23:
        /*0068*/ 	.byte	0x04, 0x17
        /*006a*/ 	.short	(.L_25 - .L_24)
.L_24:
        /*006c*/ 	.word	0x00000000
        /*0070*/ 	.short	0x0002
        /*0072*/ 	.short	0x0010
        /*0074*/ 	.byte	0x00, 0xf4, 0x21, 0x00


	//----- nvinfo : EIATTR_KPARAM_INFO
	.align		4
.L_25:
        /*0078*/ 	.byte	0x04, 0x17
        /*007a*/ 	.short	(.L_27 - .L_26)
.L_26:
        /*007c*/ 	.word	0x00000000
        /*0080*/ 	.short	0x0001
        /*0082*/ 	.short	0x0008
        /*0084*/ 	.byte	0x00, 0xf4, 0x21, 0x00


	//----- nvinfo : EIATTR_KPARAM_INFO
	.align		4
.L_27:
        /*0088*/ 	.byte	0x04, 0x17
        /*008a*/ 	.short	(.L_29 - .L_28)
.L_28:
        /*008c*/ 	.word	0x00000000
        /*0090*/ 	.short	0x0000
        /*0092*/ 	.short	0x0000
        /*0094*/ 	.byte	0x00, 0xf4, 0x21, 0x00


	//----- nvinfo : EIATTR_SPARSE_MMA_MASK
	.align		4
.L_29:
        /*0098*/ 	.byte	0x03, 0x50
        /*009a*/ 	.short	0x0000


	//----- nvinfo : EIATTR_MAXREG_COUNT
	.align		4
        /*009c*/ 	.byte	0x03, 0x1b
        /*009e*/ 	.short	0x00ff


	//----- nvinfo : EIATTR_EXIT_INSTR_OFFSETS
	.align		4
        /*00a0*/ 	.byte	0x04, 0x1c
        /*00a2*/ 	.short	(.L_31 - .L_30)


	//   ....[0]....
.L_30:
        /*00a4*/ 	.word	0x00001230


	//   ....[1]....
        /*00a8*/ 	.word	0x00001250


	//----- nvinfo : EIATTR_REQNTID
	.align		4
.L_31:
        /*00ac*/ 	.byte	0x04, 0x10
        /*00ae*/ 	.short	(.L_33 - .L_32)
.L_32:
        /*00b0*/ 	.word	0x00000100
        /*00b4*/ 	.word	0x00000001
        /*00b8*/ 	.word	0x00000001


	//----- nvinfo : EIATTR_CBANK_PARAM_SIZE
	.align		4
.L_33:
        /*00bc*/ 	.byte	0x03, 0x19
        /*00be*/ 	.short	0x0040


	//----- nvinfo : EIATTR_PARAM_CBANK
	.align		4
        /*00c0*/ 	.byte	0x04, 0x0a
        /*00c2*/ 	.short	(.L_35 - .L_34)
	.align		4
.L_34:
        /*00c4*/ 	.word	index@(.nv.constant0.triton_poi_fused__native_batch_norm_legit_no_training_convolution_relu_9)
        /*00c8*/ 	.short	0x0210
        /*00ca*/ 	.short	0x0040


	//----- nvinfo : EIATTR_SW_WAR
	.align		4
.L_35:
        /*00cc*/ 	.byte	0x04, 0x36
        /*00ce*/ 	.short	(.L_37 - .L_36)
.L_36:
        /*00d0*/ 	.word	0x00000008
.L_37:


//--------------------- .nv.callgraph             --------------------------
	.section	.nv.callgraph,"",@"SHT_CUDA_CALLGRAPH"
	.align	4
	.sectionentsize	8
	.align		4
        /*0000*/ 	.word	0x00000000
	.align		4
        /*0004*/ 	.word	0xffffffff
	.align		4
        /*0008*/ 	.word	0x00000000
	.align		4
        /*000c*/ 	.word	0xfffffffe
	.align		4
        /*0010*/ 	.word	0x00000000
	.align		4
        /*0014*/ 	.word	0xfffffffd
	.align		4
        /*0018*/ 	.word	0x00000000
	.align		4
        /*001c*/ 	.word	0xfffffffc


//--------------------- .nv.constant4             --------------------------
	.section	.nv.constant4,"a",@progbits
	.align	8
	.align		8
.nv.constant4:
        /*0000*/ 	.dword	_$_str
	.align		8
        /*0008*/ 	.dword	_$_str_$_2


//--------------------- .text.triton_poi_fused__native_batch_norm_legit_no_training_convolution_relu_9 --------------------------
	.section	.text.triton_poi_fused__native_batch_norm_legit_no_training_convolution_relu_9,"ax",@progbits
	.sectionflags	@"SHF_BARRIERS=1"
	.align	128
        .global         triton_poi_fused__native_batch_norm_legit_no_training_convolution_relu_9
        .type           triton_poi_fused__native_batch_norm_legit_no_training_convolution_relu_9,@function
        .size           triton_poi_fused__native_batch_norm_legit_no_training_convolution_relu_9,(.L_x_1 - triton_poi_fused__native_batch_norm_legit_no_training_convolution_relu_9)
        .other          triton_poi_fused__native_batch_norm_legit_no_training_convolution_relu_9,@"STO_CUDA_ENTRY STV_DEFAULT"
triton_poi_fused__native_batch_norm_legit_no_training_convolution_relu_9:
.text.triton_poi_fused__native_batch_norm_legit_no_training_convolution_relu_9:
[----:B------:R-:W0:Y:S01]  /*0000*/  LDC R1, c[0x0][0x28] ;  /* 0x00000a00ff017b82 */ /* 0x000e220000000800 */
[----:B------:R-:W1:Y:S07]  /*0010*/  S2R R26, SR_CTAID.Y ;  /* 0x00000000001a7919 */ /* 0x000e6e0000002600 */
[----:B------:R-:W2:Y:S01]  /*0020*/  LDC.64 R10, c[0x0][0x220] ;  /* 0x00008800ff0a7b82 */ /* 0x000ea20000000a00 */
[----:B------:R-:W-:Y:S02]  /*0030*/  CS2R R4, SRZ ;  /* 0x0000000000047805 */ /* 0x000fe4000001ff00 */
[----:B------:R-:W-:Y:S01]  /*0040*/  CS2R R6, SRZ ;  /* 0x0000000000067805 */ /* 0x000fe2000001ff00 */
[----:B------:R-:W3:Y:S01]  /*0050*/  S2R R2, SR_TID.X ;  /* 0x0000000000027919 */ /* 0x000ee20000002100 */
[----:B------:R-:W-:Y:S01]  /*0060*/  ULDC.64 UR6, c[0x0][0x208] ;  /* 0x0000820000067ab9 */ /* 0x000fe20000000a00 */
[----:B------:R-:W4:Y:S02]  /*0070*/  S2R R27, SR_CTAID.X ;  /* 0x00000000001b7919 */ /* 0x000f240000002500 */
[----:B------:R-:W5:Y:S08]  /*0080*/  LDC.64 R36, c[0x0][0x210] ;  /* 0x00008400ff247b82 */ /* 0x000f700000000a00 */
[----:B------:R-:W4:Y:S01]  /*0090*/  LDC.64 R20, c[0x0][0x218] ;  /* 0x00008600ff147b82 */ /* 0x000f220000000a00 */
[----:B-1----:R-:W-:-:S02]  /*00a0*/  IMAD.SHL.U32 R26, R26, 0x40, RZ ;  /* 0x000000401a1a7824 */ /* 0x002fc400078e00ff */
[----:B---3--:R-:W-:-:S05]  /*00b0*/  IMAD.SHL.U32 R28, R2, 0x4, RZ ;  /* 0x00000004021c7824 */ /* 0x008fca00078e00ff */
[----:B------:R-:W-:-:S04]  /*00c0*/  LOP3.LUT R32, R26, 0x3c, R28, 0xf8, !PT ;  /* 0x0000003c1a207812 */ /* 0x000fc800078ef81c */
[----:B------:R-:W-:Y:S02]  /*00d0*/  SHF.R.S32.HI R3, RZ, 0x1f, R32 ;  /* 0x0000001fff037819 */ /* 0x000fe40000011420 */
[----:B------:R-:W-:Y:S02]  /*00e0*/  ISETP.GE.AND P0, PT, R32, 0x100, PT ;  /* 0x000001002000780c */ /* 0x000fe40003f06270 */
[----:B------:R-:W-:-:S04]  /*00f0*/  LEA.HI R0, R3, R32, RZ, 0x6 ;  /* 0x0000002003007211 */ /* 0x000fc800078f30ff */
[----:B------:R-:W-:-:S05]  /*0100*/  LOP3.LUT R3, R0, 0xffffffc0, RZ, 0xc0, !PT ;  /* 0xffffffc000037812 */ /* 0x000fca00078ec0ff */
[----:B------:R-:W-:-:S04]  /*0110*/  IMAD.IADD R32, R32, 0x1, -R3 ;  /* 0x0000000120207824 */ /* 0x000fc800078e0a03 */
[----:B--2---:R-:W-:-:S05]  /*0120*/  IMAD.WIDE R10, R32, 0x4, R10 ;  /* 0x00000004200a7825 */ /* 0x004fca00078e020a */
[----:B------:R1:W2:Y:S01]  /*0130*/  @!P0 LDG.E.EL.128 R4, desc[UR6][R10.64] ;  /* 0x000000060a048981 */ /* 0x0002a2000c2e1d00 */
[----:B------:R-:W-:Y:S01]  /*0140*/  IMAD.MOV.U32 R3, RZ, RZ, 0x3e800000 ;  /* 0x3e800000ff037424 */ /* 0x000fe200078e00ff */
[----:B------:R-:W-:Y:S01]  /*0150*/  SHF.R.U32.HI R25, RZ, 0x4, R2 ;  /* 0x00000004ff197819 */ /* 0x000fe20000011602 */
[----:B------:R-:W-:Y:S01]  /*0160*/  IMAD.SHL.U32 R0, R0, 0x40, RZ ;  /* 0x0000004000007824 */ /* 0x000fe200078e00ff */
[----:B------:R-:W-:Y:S01]  /*0170*/  CS2R R8, SRZ ;  /* 0x0000000000087805 */ /* 0x000fe2000001ff00 */
[----:B----4-:R-:W-:Y:S01]  /*0180*/  IMAD.SHL.U32 R27, R27, 0x40, RZ ;  /* 0x000000401b1b7824 */ /* 0x010fe200078e00ff */
[----:B------:R-:W-:Y:S02]  /*0190*/  SGXT.U32 R25, R25, 0x4 ;  /* 0x000000041919781a */ /* 0x000fe40000000000 */
[----:B------:R-:W-:Y:S02]  /*01a0*/  LOP3.LUT R23, R0, 0xfffff000, RZ, 0xc0, !PT ;  /* 0xfffff00000177812 */ /* 0x000fe400078ec0ff */
[----:B------:R-:W-:-:S02]  /*01b0*/  LOP3.LUT R0, R27, 0x10, R25, 0xfe, !PT ;  /* 0x000000101b007812 */ /* 0x000fc400078efe19 */
[----:B-1----:R-:W-:Y:S02]  /*01c0*/  CS2R R10, SRZ ;  /* 0x00000000000a7805 */ /* 0x002fe4000001ff00 */
[----:B------:R-:W-:Y:S01]  /*01d0*/  LOP3.LUT R24, R27, R25, RZ, 0xfc, !PT ;  /* 0x000000191b187212 */ /* 0x000fe200078efcff */
[----:B------:R-:W-:Y:S01]  /*01e0*/  IMAD.IADD R23, R32, 0x1, R23 ;  /* 0x0000000120177824 */ /* 0x000fe200078e0217 */
[----:B------:R-:W-:Y:S02]  /*01f0*/  ISETP.LT.AND P3, PT, R0, 0x40, !P0 ;  /* 0x000000400000780c */ /* 0x000fe40004761270 */
[----:B------:R-:W-:Y:S01]  /*0200*/  ISETP.LT.AND P4, PT, R24, 0x40, !P0 ;  /* 0x000000401800780c */ /* 0x000fe20004781270 */
[----:B------:R-:W-:Y:S01]  /*0210*/  IMAD R0, R0, 0x40, R23 ;  /* 0x0000004000007824 */ /* 0x000fe200078e0217 */
[----:B------:R-:W-:Y:S02]  /*0220*/  LOP3.LUT R2, R27, 0x20, R25, 0xfe, !PT ;  /* 0x000000201b027812 */ /* 0x000fe400078efe19 */
[----:B------:R-:W-:Y:S01]  /*0230*/  LEA R24, R24, R23, 0x6 ;  /* 0x0000001718187211 */ /* 0x000fe200078e30ff */
[----:B-----5:R-:W-:-:S04]  /*0240*/  IMAD.WIDE R14, R0, 0x4, R36 ;  /* 0x00000004000e7825 */ /* 0x020fc800078e0224 */
[----:B------:R-:W-:Y:S01]  /*0250*/  IMAD.WIDE R16, R24, 0x4, R36 ;  /* 0x0000000418107825 */ /* 0x000fe200078e0224 */
[----:B------:R-:W-:-:S04]  /*0260*/  CS2R R12, SRZ ;  /* 0x00000000000c7805 */ /* 0x000fc8000001ff00 */
[----:B------:R-:W3:Y:S01]  /*0270*/  @P4 LDG.E.EL.128 R8, desc[UR6][R16.64] ;  /* 0x0000000610084981 */ /* 0x000ee2000c2e1d00 */
[----:B0-----:R-:W-:-:S04]  /*0280*/  IMAD.WIDE R20, R32, 0x4, R20 ;  /* 0x0000000420147825 */ /* 0x001fc800078e0214 */
[----:B--2---:R-:W-:Y:S01]  /*0290*/  FADD R18, R4, 9.9999997473787516356e-06 ;  /* 0x3727c5ac04127421 */ /* 0x004fe20000000000 */
[----:B------:R-:W-:Y:S01]  /*02a0*/  FADD R30, R5, 9.9999997473787516356e-06 ;  /* 0x3727c5ac051e7421 */ /* 0x000fe20000000000 */
[----:B------:R-:W-:Y:S01]  /*02b0*/  FADD R19, R6, 9.9999997473787516356e-06 ;  /* 0x3727c5ac06137421 */ /* 0x000fe20000000000 */
[----:B------:R-:W-:Y:S01]  /*02c0*/  FADD R22, R7, 9.9999997473787516356e-06 ;  /* 0x3727c5ac07167421 */ /* 0x000fe20000000000 */
[----:B------:R-:W-:Y:S02]  /*02d0*/  CS2R R4, SRZ ;  /* 0x0000000000047805 */ /* 0x000fe4000001ff00 */
[----:B------:R-:W-:Y:S01]  /*02e0*/  CS2R R6, SRZ ;  /* 0x0000000000067805 */ /* 0x000fe2000001ff00 */
[----:B------:R-:W0:Y:S05]  /*02f0*/  MUFU.SQRT R18, R18 ;  /* 0x0000001200127308 */ /* 0x000e2a0000002000 */
[----:B------:R1:W2:Y:S03]  /*0300*/  @P3 LDG.E.EL.128 R4, desc[UR6][R14.64] ;  /* 0x000000060e043981 */ /* 0x0002a6000c2e1d00 */
[----:B------:R-:W4:Y:S01]  /*0310*/  MUFU.SQRT R30, R30 ;  /* 0x0000001e001e7308 */ /* 0x000f220000002000 */
[----:B0-----:R-:W-:-:S07]  /*0320*/  FSETP.GT.AND P5, PT, R18, 8.50705917302346158658e+37, PT ;  /* 0x7e8000001200780b */ /* 0x001fce0003fa4000 */
[----:B------:R-:W0:Y:S01]  /*0330*/  MUFU.SQRT R19, R19 ;  /* 0x0000001300137308 */ /* 0x000e220000002000 */
[----:B------:R-:W-:Y:S02]  /*0340*/  FSETP.GEU.AND P6, PT, R18, 1.175494350822287508e-38, PT ;  /* 0x008000001200780b */ /* 0x000fe40003fce000 */
[----:B------:R-:W-:Y:S02]  /*0350*/  FSEL R29, R3, 1, P5 ;  /* 0x3f800000031d7808 */ /* 0x000fe40002800000 */
[----:B----4-:R-:W-:-:S03]  /*0360*/  FSETP.GT.AND P2, PT, R30, 8.50705917302346158658e+37, PT ;  /* 0x7e8000001e00780b */ /* 0x010fc60003f44000 */
[----:B------:R-:W4:Y:S01]  /*0370*/  MUFU.SQRT R22, R22 ;  /* 0x0000001600167308 */ /* 0x000f220000002000 */
[----:B------:R-:W-:Y:S01]  /*0380*/  FSETP.GEU.AND P1, PT, R30, 1.175494350822287508e-38, PT ;  /* 0x008000001e00780b */ /* 0x000fe20003f2e000 */
[----:B------:R-:W-:-:S04]  /*0390*/  @P5 FMUL R18, R18, 0.25 ;  /* 0x3e80000012125820 */ /* 0x000fc80000400000 */
[----:B------:R-:W-:Y:S01]  /*03a0*/  @!P6 FMUL R29, R29, 16777216 ;  /* 0x4b8000001d1de820 */ /* 0x000fe20000400000 */
[----:B0-----:R-:W-:Y:S01]  /*03b0*/  FSETP.GT.AND P5, PT, R19, 8.50705917302346158658e+37, PT ;  /* 0x7e8000001300780b */ /* 0x001fe20003fa4000 */
[----:B------:R-:W-:Y:S01]  /*03c0*/  @!P6 FMUL R18, R18, 16777216 ;  /* 0x4b8000001212e820 */ /* 0x000fe20000400000 */
[----:B------:R-:W-:Y:S02]  /*03d0*/  FSEL R34, R3, 1, P2 ;  /* 0x3f80000003227808 */ /* 0x000fe40001000000 */
[----:B------:R-:W-:Y:S01]  /*03e0*/  FSETP.GEU.AND P6, PT, R19, 1.175494350822287508e-38, PT ;  /* 0x008000001300780b */ /* 0x000fe20003fce000 */
[----:B------:R-:W-:Y:S02]  /*03f0*/  @P2 FMUL R30, R30, 0.25 ;  /* 0x3e8000001e1e2820 */ /* 0x000fe40000400000 */
[----:B------:R-:W-:Y:S01]  /*0400*/  @!P1 FMUL R34, R34, 16777216 ;  /* 0x4b80000022229820 */ /* 0x000fe20000400000 */
[----:B------:R-:W-:Y:S01]  /*0410*/  MUFU.RCP R18, R18 ;  /* 0x0000001200127308 */ /* 0x000fe20000001000 */
[----:B------:R-:W-:Y:S01]  /*0420*/  @!P1 FMUL R30, R30, 16777216 ;  /* 0x4b8000001e1e9820 */ /* 0x000fe20000400000 */
[----:B----4-:R-:W-:-:S03]  /*0430*/  FSETP.GT.AND P1, PT, R22, 8.50705917302346158658e+37, PT ;  /* 0x7e8000001600780b */ /* 0x010fc60003f24000 */
[----:B------:R-:W-:-:S03]  /*0440*/  @P5 FMUL R19, R19, 0.25 ;  /* 0x3e80000013135820 */ /* 0x000fc60000400000 */
[----:B------:R0:W4:Y:S01]  /*0450*/  MUFU.RCP R31, R30 ;  /* 0x0000001e001f7308 */ /* 0x0001220000001000 */
[----:B------:R-:W-:Y:S01]  /*0460*/  @!P6 FMUL R19, R19, 16777216 ;  /* 0x4b8000001313e820 */ /* 0x000fe20000400000 */
[----:B0-----:R-:W-:Y:S02]  /*0470*/  FSEL R30, R3, 1, P5 ;  /* 0x3f800000031e7808 */ /* 0x001fe40002800000 */
[----:B------:R-:W-:-:S03]  /*0480*/  FSETP.GEU.AND P5, PT, R22, 1.175494350822287508e-38, PT ;  /* 0x008000001600780b */ /* 0x000fc60003fae000 */
[----:B------:R-:W-:Y:S01]  /*0490*/  @P1 FMUL R22, R22, 0.25 ;  /* 0x3e80000016161820 */ /* 0x000fe20000400000 */
[----:B------:R-:W0:Y:S01]  /*04a0*/  MUFU.RCP R19, R19 ;  /* 0x0000001300137308 */ /* 0x000e220000001000 */
[C---:B------:R-:W-:Y:S01]  /*04b0*/  ISETP.LT.AND P2, PT, R2.reuse, 0x40, !P0 ;  /* 0x000000400200780c */ /* 0x040fe20004741270 */
[----:B------:R-:W-:Y:S01]  /*04c0*/  IMAD R2, R2, 0x40, R23 ;  /* 0x0000004002027824 */ /* 0x000fe200078e0217 */
[----:B-1----:R-:W-:-:S06]  /*04d0*/  CS2R R14, SRZ ;  /* 0x00000000000e7805 */ /* 0x002fcc000001ff00 */
[----:B------:R-:W-:Y:S01]  /*04e0*/  @!P5 FMUL R22, R22, 16777216 ;  /* 0x4b8000001616d820 */ /* 0x000fe20000400000 */
[----:B------:R-:W-:-:S04]  /*04f0*/  IMAD.WIDE R16, R2, 0x4, R36 ;  /* 0x0000000402107825 */ /* 0x000fc800078e0224 */
[----:B------:R-:W-:Y:S01]  /*0500*/  @!P6 FMUL R30, R30, 16777216 ;  /* 0x4b8000001e1ee820 */ /* 0x000fe20000400000 */
[----:B------:R-:W1:Y:S01]  /*0510*/  MUFU.RCP R22, R22 ;  /* 0x0000001600167308 */ /* 0x000e620000001000 */
[----:B----4-:R-:W-:Y:S01]  /*0520*/  FMUL R31, R31, R34 ;  /* 0x000000221f1f7220 */ /* 0x010fe20000400000 */
[----:B------:R-:W-:Y:S01]  /*0530*/  LOP3.LUT R34, R27, 0x30, R25, 0xfe, !PT ;  /* 0x000000301b227812 */ /* 0x000fe200078efe19 */
[----:B------:R4:W5:Y:S01]  /*0540*/  @P2 LDG.E.EL.128 R12, desc[UR6][R16.64] ;  /* 0x00000006100c2981 */ /* 0x000962000c2e1d00 */
[----:B------:R-:W-:Y:S01]  /*0550*/  FSEL R33, R3, 1, P1 ;  /* 0x3f80000003217808 */ /* 0x000fe20000800000 */
[----:B------:R-:W-:Y:S01]  /*0560*/  FMUL R29, R18, R29 ;  /* 0x0000001d121d7220 */ /* 0x000fe20000400000 */
[----:B0-----:R-:W-:Y:S01]  /*0570*/  FMUL R30, R19, R30 ;  /* 0x0000001e131e7220 */ /* 0x001fe20000400000 */
[----:B------:R-:W-:Y:S02]  /*0580*/  CS2R R18, SRZ ;  /* 0x0000000000127805 */ /* 0x000fe4000001ff00 */
[C---:B------:R-:W-:Y:S01]  /*0590*/  ISETP.LT.AND P1, PT, R34.reuse, 0x40, !P0 ;  /* 0x000000402200780c */ /* 0x040fe20004721270 */
[----:B------:R-:W-:Y:S01]  /*05a0*/  @!P5 FMUL R33, R33, 16777216 ;  /* 0x4b8000002121d820 */ /* 0x000fe20000400000 */
[----:B----4-:R-:W-:Y:S01]  /*05b0*/  CS2R R16, SRZ ;  /* 0x0000000000107805 */ /* 0x010fe2000001ff00 */
[----:B------:R-:W-:-:S02]  /*05c0*/  IMAD R3, R34, 0x40, R23 ;  /* 0x0000004022037824 */ /* 0x000fc400078e0217 */
[----:B-1----:R-:W-:Y:S01]  /*05d0*/  FMUL R34, R22, R33 ;  /* 0x0000002116227220 */ /* 0x002fe20000400000 */
[----:B------:R-:W-:Y:S02]  /*05e0*/  CS2R R22, SRZ ;  /* 0x0000000000167805 */ /* 0x000fe4000001ff00 */
[----:B------:R0:W5:Y:S01]  /*05f0*/  @!P0 LDG.E.EL.128 R16, desc[UR6][R20.64] ;  /* 0x0000000614108981 */ /* 0x000162000c2e1d00 */
[----:B------:R-:W-:Y:S01]  /*0600*/  IMAD.WIDE R36, R3, 0x4, R36 ;  /* 0x0000000403247825 */ /* 0x000fe200078e0224 */
[----:B0-----:R-:W-:-:S06]  /*0610*/  CS2R R20, SRZ ;  /* 0x0000000000147805 */ /* 0x001fcc000001ff00 */
[----:B------:R0:W4:Y:S02]  /*0620*/  @P1 LDG.E.EL.128 R20, desc[UR6][R36.64] ;  /* 0x0000000624141981 */ /* 0x000124000c2e1d00 */
[----:B0-----:R-:W0:Y:S02]  /*0630*/  LDC.64 R36, c[0x0][0x228] ;  /* 0x00008a00ff247b82 */ /* 0x001e240000000a00 */
[----:B0-----:R-:W-:-:S04]  /*0640*/  IMAD.WIDE R36, R32, 0x4, R36 ;  /* 0x0000000420247825 */ /* 0x001fc800078e0224 */
[C---:B-----5:R-:W-:Y:S01]  /*0650*/  FADD R15, -R19.reuse, R15 ;  /* 0x0000000f130f7221 */ /* 0x060fe20000000100 */
[----:B--2---:R-:W-:Y:S01]  /*0660*/  FADD R7, -R19, R7 ;  /* 0x0000000713077221 */ /* 0x004fe20000000100 */
[----:B------:R-:W-:Y:S01]  /*0670*/  FADD R39, -R18, R14 ;  /* 0x0000000e12277221 */ /* 0x000fe20000000100 */
[C---:B---3--:R-:W-:Y:S01]  /*0680*/  FADD R8, -R16.reuse, R8 ;  /* 0x0000000810087221 */ /* 0x048fe20000000100 */
[C---:B------:R-:W-:Y:S01]  /*0690*/  FADD R33, -R16.reuse, R4 ;  /* 0x0000000410217221 */ /* 0x040fe20000000100 */
[----:B------:R-:W-:Y:S01]  /*06a0*/  FADD R12, -R16, R12 ;  /* 0x0000000c100c7221 */ /* 0x000fe20000000100 */
[----:B------:R-:W-:Y:S01]  /*06b0*/  FMUL R14, R34, R15 ;  /* 0x0000000f220e7220 */ /* 0x000fe20000400000 */
[----:B------:R-:W-:Y:S01]  /*06c0*/  FADD R35, -R18, R6 ;  /* 0x0000000612237221 */ /* 0x000fe20000000100 */
[----:B------:R-:W-:Y:S01]  /*06d0*/  FMUL R15, R34, R7 ;  /* 0x00000007220f7220 */ /* 0x000fe20000400000 */
[----:B------:R-:W-:Y:S01]  /*06e0*/  CS2R R6, SRZ ;  /* 0x0000000000067805 */ /* 0x000fe2000001ff00 */
[----:B----4-:R-:W-:Y:S01]  /*06f0*/  FADD R20, -R16, R20 ;  /* 0x0000001410147221 */ /* 0x010fe20000000100 */
[----:B------:R-:W-:Y:S01]  /*0700*/  FADD R16, -R17, R5 ;  /* 0x0000000511107221 */ /* 0x000fe20000000100 */
[----:B------:R-:W-:-:S06]  /*0710*/  CS2R R4, SRZ ;  /* 0x0000000000047805 */ /* 0x000fcc000001ff00 */
[----:B------:R0:W2:Y:S02]  /*0720*/  @!P0 LDG.E.EL.128 R4, desc[UR6][R36.64] ;  /* 0x0000000624048981 */ /* 0x0000a4000c2e1d00 */
[----:B0-----:R-:W0:Y:S01]  /*0730*/  LDC.64 R36, c[0x0][0x230] ;  /* 0x00008c00ff247b82 */ /* 0x001e220000000a00 */
[C---:B------:R-:W-:Y:S01]  /*0740*/  FADD R11, -R19.reuse, R11 ;  /* 0x0000000b130b7221 */ /* 0x040fe20000000100 */
[----:B------:R-:W-:Y:S01]  /*0750*/  FADD R23, -R19, R23 ;  /* 0x0000001713177221 */ /* 0x000fe20000000100 */
[C---:B------:R-:W-:Y:S01]  /*0760*/  FADD R13, -R17.reuse, R13 ;  /* 0x0000000d110d7221 */ /* 0x040fe20000000100 */
[C---:B------:R-:W-:Y:S01]  /*0770*/  FADD R9, -R17.reuse, R9 ;  /* 0x0000000911097221 */ /* 0x040fe20000000100 */
[----:B------:R-:W-:Y:S01]  /*0780*/  FADD R21, -R17, R21 ;  /* 0x0000001511157221 */ /* 0x000fe20000000100 */
[----:B------:R-:W-:Y:S01]  /*0790*/  FADD R10, -R18, R10 ;  /* 0x0000000a120a7221 */ /* 0x000fe20000000100 */
[C---:B------:R-:W-:Y:S01]  /*07a0*/  FMUL R17, R34.reuse, R11 ;  /* 0x0000000b22117220 */ /* 0x040fe20000400000 */
[----:B------:R-:W-:Y:S01]  /*07b0*/  FMUL R34, R34, R23 ;  /* 0x0000001722227220 */ /* 0x000fe20000400000 */
[C---:B------:R-:W-:Y:S01]  /*07c0*/  FMUL R23, R31.reuse, R13 ;  /* 0x0000000d1f177220 */ /* 0x040fe20000400000 */
[----:B------:R-:W-:Y:S01]  /*07d0*/  FADD R38, -R18, R22 ;  /* 0x0000001612267221 */ /* 0x000fe20000000100 */
[C---:B------:R-:W-:Y:S01]  /*07e0*/  FMUL R19, R30.reuse, R35 ;  /* 0x000000231e137220 */ /* 0x040fe20000400000 */
[C---:B------:R-:W-:Y:S01]  /*07f0*/  FMUL R13, R31.reuse, R16 ;  /* 0x000000101f0d7220 */ /* 0x040fe20000400000 */
[----:B------:R-:W-:Y:S01]  /*0800*/  FMUL R18, R30, R10 ;  /* 0x0000000a1e127220 */ /* 0x000fe20000400000 */
[----:B------:R-:W-:Y:S01]  /*0810*/  FMUL R16, R31, R9 ;  /* 0x000000091f107220 */ /* 0x000fe20000400000 */
[----:B------:R-:W-:Y:S01]  /*0820*/  FMUL R35, R29, R8 ;  /* 0x000000081d237220 */ /* 0x000fe20000400000 */
[----:B------:R-:W-:-:S02]  /*0830*/  CS2R R8, SRZ ;  /* 0x0000000000087805 */ /* 0x000fc4000001ff00 */
[----:B------:R-:W-:Y:S01]  /*0840*/  CS2R R10, SRZ ;  /* 0x00000000000a7805 */ /* 0x000fe2000001ff00 */
[----:B0-----:R-:W-:-:S05]  /*0850*/  IMAD.WIDE R36, R32, 0x4, R36 ;  /* 0x0000000420247825 */ /* 0x001fca00078e0224 */
[----:B------:R-:W2:Y:S01]  /*0860*/  @!P0 LDG.E.EL.128 R8, desc[UR6][R36.64] ;  /* 0x0000000624088981 */ /* 0x000ea2000c2e1d00 */
[----:B------:R-:W0:Y:S01]  /*0870*/  S2R R32, SR_TID.X ;  /* 0x0000000000207919 */ /* 0x000e220000002100 */
[----:B------:R-:W1:Y:S01]  /*0880*/  S2UR UR5, SR_CgaCtaId ;  /* 0x00000000000579c3 */ /* 0x000e620000008800 */
[----:B------:R-:W-:Y:S01]  /*0890*/  FMUL R31, R31, R21 ;  /* 0x000000151f1f7220 */ /* 0x000fe20000400000 */
[C---:B------:R-:W-:Y:S01]  /*08a0*/  FMUL R22, R30.reuse, R39 ;  /* 0x000000271e167220 */ /* 0x040fe20000400000 */
[C---:B------:R-:W-:Y:S01]  /*08b0*/  FMUL R21, R29.reuse, R12 ;  /* 0x0000000c1d157220 */ /* 0x040fe20000400000 */
[----:B------:R-:W-:Y:S01]  /*08c0*/  FMUL R30, R30, R38 ;  /* 0x000000261e1e7220 */ /* 0x000fe20000400000 */
[C---:B------:R-:W-:Y:S01]  /*08d0*/  FMUL R33, R29.reuse, R33 ;  /* 0x000000211d217220 */ /* 0x040fe20000400000 */
[----:B------:R-:W-:Y:S01]  /*08e0*/  FMUL R29, R29, R20 ;  /* 0x000000141d1d7220 */ /* 0x000fe20000400000 */
[----:B------:R-:W-:Y:S02]  /*08f0*/  UMOV UR4, 0x400 ;  /* 0x0000040000047882 */ /* 0x000fe40000000000 */
[----:B-1----:R-:W-:Y:S01]  /*0900*/  UPRMT UR4, UR5, 0x654, UR4 ;  /* 0x0000065405047896 */ /* 0x002fe20008000004 */
[----:B------:R-:W-:Y:S01]  /*0910*/  LOP3.LUT R27, R27, 0x3c, R28, 0xf8, !PT ;  /* 0x0000003c1b1b7812 */ /* 0x000fe200078ef81c */
[-CC-:B--2---:R-:W-:Y:S01]  /*0920*/  FFMA R12, R16, R5.reuse, R9.reuse ;  /* 0x00000005100c7223 */ /* 0x184fe20000000009 */
[-CC-:B------:R-:W-:Y:S01]  /*0930*/  FFMA R13, R13, R5.reuse, R9.reuse ;  /* 0x000000050d0d7223 */ /* 0x180fe20000000009 */
[-CC-:B------:R-:W-:Y:S01]  /*0940*/  FFMA R16, R23, R5.reuse, R9.reuse ;  /* 0x0000000517107223 */ /* 0x180fe20000000009 */
[----:B------:R-:W-:Y:S01]  /*0950*/  FFMA R5, R31, R5, R9 ;  /* 0x000000051f057223 */ /* 0x000fe20000000009 */
[-CC-:B------:R-:W-:Y:S01]  /*0960*/  FFMA R18, R18, R6.reuse, R10.reuse ;  /* 0x0000000612127223 */ /* 0x180fe2000000000a */
[-CC-:B------:R-:W-:Y:S01]  /*0970*/  FFMA R20, R19, R6.reuse, R10.reuse ;  /* 0x0000000613147223 */ /* 0x180fe2000000000a */
[-CC-:B------:R-:W-:Y:S01]  /*0980*/  FFMA R9, R22, R6.reuse, R10.reuse ;  /* 0x0000000616097223 */ /* 0x180fe2000000000a */
[----:B------:R-:W-:Y:S01]  /*0990*/  FFMA R6, R30, R6, R10 ;  /* 0x000000061e067223 */ /* 0x000fe2000000000a */
[----:B0-----:R-:W-:-:S02]  /*09a0*/  IMAD.SHL.U32 R10, R32, 0x100, RZ ;  /* 0x00000100200a7824 */ /* 0x001fc400078e00ff */
[----:B------:R-:W-:-:S03]  /*09b0*/  FFMA R19, R17, R7, R11 ;  /* 0x0000000711137223 */ /* 0x000fc6000000000b */
[----:B------:R-:W-:Y:S01]  /*09c0*/  LOP3.LUT R10, R10, 0xf00, RZ, 0xc0, !PT ;  /* 0x00000f000a0a7812 */ /* 0x000fe200078ec0ff */
[-CC-:B------:R-:W-:Y:S01]  /*09d0*/  FFMA R15, R15, R7.reuse, R11.reuse ;  /* 0x000000070f0f7223 */ /* 0x180fe2000000000b */
[-CC-:B------:R-:W-:Y:S01]  /*09e0*/  FFMA R14, R14, R7.reuse, R11.reuse ;  /* 0x000000070e0e7223 */ /* 0x180fe2000000000b */
[----:B------:R-:W-:Y:S01]  /*09f0*/  FFMA R7, R34, R7, R11 ;  /* 0x0000000722077223 */ /* 0x000fe2000000000b */
[----:B------:R-:W-:Y:S01]  /*0a00*/  LOP3.LUT R17, R10, 0x80, RZ, 0xfc, !PT ;  /* 0x000000800a117812 */ /* 0x000fe200078efcff */
[-CC-:B------:R-:W-:Y:S01]  /*0a10*/  FFMA R35, R35, R4.reuse, R8.reuse ;  /* 0x0000000423237223 */ /* 0x180fe20000000008 */
[-CC-:B------:R-:W-:Y:S02]  /*0a20*/  FFMA R33, R33, R4.reuse, R8.reuse ;  /* 0x0000000421217223 */ /* 0x180fe40000000008 */
[----:B------:R-:W-:Y:S01]  /*0a30*/  LEA.HI R22, R17, UR4, RZ, 0x1c ;  /* 0x0000000411167c11 */ /* 0x000fe2000f8fe0ff */
[-CC-:B------:R-:W-:Y:S01]  /*0a40*/  FFMA R17, R21, R4.reuse, R8.reuse ;  /* 0x0000000415117223 */ /* 0x180fe20000000008 */
[----:B------:R-:W-:Y:S01]  /*0a50*/  FFMA R4, R29, R4, R8 ;  /* 0x000000041d047223 */ /* 0x000fe20000000008 */
[----:B------:R-:W-:-:S02]  /*0a60*/  FSETP.GEU.AND P6, PT, R7, RZ, PT ;  /* 0x000000ff0700720b */ /* 0x000fc40003fce000 */
[----:B------:R-:W-:Y:S02]  /*0a70*/  FSETP.GEU.AND P5, PT, R6, RZ, PT ;  /* 0x000000ff0600720b */ /* 0x000fe40003fae000 */
[----:B------:R-:W-:Y:S02]  /*0a80*/  FSETP.GEU.AND P0, PT, R5, RZ, PT ;  /* 0x000000ff0500720b */ /* 0x000fe40003f0e000 */
[----:B------:R-:W-:Y:S02]  /*0a90*/  FSEL R7, R7, RZ, P6 ;  /* 0x000000ff07077208 */ /* 0x000fe40003000000 */
[----:B------:R-:W-:Y:S02]  /*0aa0*/  FSETP.GEU.AND P6, PT, R4, RZ, PT ;  /* 0x000000ff0400720b */ /* 0x000fe40003fce000 */
[C---:B------:R-:W-:Y:S02]  /*0ab0*/  LOP3.LUT R23, R10.reuse, R25, RZ, 0xfc, !PT ;  /* 0x000000190a177212 */ /* 0x040fe400078efcff */
[----:B------:R-:W-:-:S02]  /*0ac0*/  LOP3.LUT R11, R10, 0x40, RZ, 0xfc, !PT ;  /* 0x000000400a0b7812 */ /* 0x000fc400078efcff */
[----:B------:R-:W-:Y:S02]  /*0ad0*/  LOP3.LUT R31, R10, 0xc0, RZ, 0xfc, !PT ;  /* 0x000000c00a1f7812 */ /* 0x000fe400078efcff */
[----:B------:R-:W-:Y:S02]  /*0ae0*/  FSEL R6, R6, RZ, P5 ;  /* 0x000000ff06067208 */ /* 0x000fe40002800000 */
[----:B------:R-:W-:Y:S02]  /*0af0*/  LEA.HI R10, R10, UR4, RZ, 0x1c ;  /* 0x000000040a0a7c11 */ /* 0x000fe4000f8fe0ff */
[----:B------:R-:W-:Y:S02]  /*0b00*/  FSETP.GEU.AND P5, PT, R14, RZ, PT ;  /* 0x000000ff0e00720b */ /* 0x000fe40003fae000 */
[----:B------:R-:W-:Y:S02]  /*0b10*/  FSEL R5, R5, RZ, P0 ;  /* 0x000000ff05057208 */ /* 0x000fe40000000000 */
[----:B------:R-:W-:-:S02]  /*0b20*/  FSETP.GEU.AND P0, PT, R9, RZ, PT ;  /* 0x000000ff0900720b */ /* 0x000fc40003f0e000 */
[----:B------:R-:W-:Y:S02]  /*0b30*/  FSEL R4, R4, RZ, P6 ;  /* 0x000000ff04047208 */ /* 0x000fe40003000000 */
[----:B------:R-:W-:Y:S02]  /*0b40*/  LEA.HI R30, R11, UR4, RZ, 0x1c ;  /* 0x000000040b1e7c11 */ /* 0x000fe4000f8fe0ff */
[----:B------:R-:W-:Y:S02]  /*0b50*/  FSETP.GEU.AND P6, PT, R16, RZ, PT ;  /* 0x000000ff1000720b */ /* 0x000fe40003fce000 */
[----:B------:R-:W-:Y:S01]  /*0b60*/  LEA.HI R34, R31, UR4, RZ, 0x1c ;  /* 0x000000041f227c11 */ /* 0x000fe2000f8fe0ff */
[----:B------:R-:W-:Y:S01]  /*0b70*/  IMAD R31, R23, 0x4, R10 ;  /* 0x00000004171f7824 */ /* 0x000fe200078e020a */
[----:B------:R-:W-:Y:S02]  /*0b80*/  FSEL R11, R14, RZ, P5 ;  /* 0x000000ff0e0b7208 */ /* 0x000fe40002800000 */
[----:B------:R-:W-:-:S02]  /*0b90*/  FSETP.GEU.AND P5, PT, R17, RZ, PT ;  /* 0x000000ff1100720b */ /* 0x000fc40003fae000 */
[----:B------:R-:W-:Y:S02]  /*0ba0*/  FSEL R10, R9, RZ, P0 ;  /* 0x000000ff090a7208 */ /* 0x000fe40000000000 */
[----:B------:R-:W-:Y:S02]  /*0bb0*/  FSEL R9, R16, RZ, P6 ;  /* 0x000000ff10097208 */ /* 0x000fe40003000000 */
[----:B------:R-:W-:Y:S02]  /*0bc0*/  FSETP.GEU.AND P6, PT, R20, RZ, PT ;  /* 0x000000ff1400720b */ /* 0x000fe40003fce000 */
[----:B------:R-:W-:Y:S02]  /*0bd0*/  FSETP.GEU.AND P0, PT, R15, RZ, PT ;  /* 0x000000ff0f00720b */ /* 0x000fe40003f0e000 */
        /* <DEDUP_REMOVED lines=12> */
[----:B------:R-:W-:Y:S01]  /*0ca0*/  FSEL R16, R35, RZ, P5 ;  /* 0x000000ff23107208 */ /* 0x000fe20002800000 */
[C---:B------:R-:W-:Y:S01]  /*0cb0*/  IMAD R22, R23.reuse, 0x4, R22 ;  /* 0x0000000417167824 */ /* 0x040fe200078e0216 */
[C---:B------:R-:W-:Y:S01]  /*0cc0*/  LEA R30, R23.reuse, R30, 0x2 ;  /* 0x0000001e171e7211 */ /* 0x040fe200078e10ff */
[----:B------:R-:W-:Y:S01]  /*0cd0*/  IMAD R23, R23, 0x4, R34 ;  /* 0x0000000417177824 */ /* 0x000fe200078e0222 */
[----:B------:R-:W-:Y:S01]  /*0ce0*/  FSEL R19, R19, RZ, P6 ;  /* 0x000000ff13137208 */ /* 0x000fe20003000000 */
[----:B------:R-:W-:Y:S01]  /*0cf0*/  STS [R31], R16 ;  /* 0x000000101f007388 */ /* 0x000fe20000000800 */
[----:B------:R-:W-:-:S03]  /*0d00*/  FSEL R12, R33, RZ, P0 ;  /* 0x000000ff210c7208 */ /* 0x000fc60000000000 */
[----:B------:R-:W-:Y:S04]  /*0d10*/  STS [R30+0x100], R17 ;  /* 0x000100111e007388 */ /* 0x000fe80000000800 */
        /* <DEDUP_REMOVED lines=11> */
[----:B------:R0:W-:Y:S04]  /*0dd0*/  STS [R30+0x1c0], R5 ;  /* 0x0001c0051e007388 */ /* 0x0001e80000000800 */
[----:B------:R-:W-:Y:S04]  /*0de0*/  STS [R22+0x2c0], R6 ;  /* 0x0002c00616007388 */ /* 0x000fe80000000800 */
[----:B------:R-:W-:Y:S01]  /*0df0*/  STS [R23+0x3c0], R7 ;  /* 0x0003c00717007388 */ /* 0x000fe20000000800 */
[----:B------:R-:W-:Y:S01]  /*0e00*/  SHF.R.U32.HI R32, RZ, 0x2, R32 ;  /* 0x00000002ff207819 */ /* 0x000fe20000011620 */
[----:B0-----:R-:W0:Y:S03]  /*0e10*/  LDC.64 R30, c[0x0][0x238] ;  /* 0x00008e00ff1e7b82 */ /* 0x001e260000000a00 */
[----:B------:R-:W-:-:S02]  /*0e20*/  LOP3.LUT R21, R32, 0x3c, RZ, 0xc0, !PT ;  /* 0x0000003c20157812 */ /* 0x000fc400078ec0ff */
[----:B------:R-:W-:-:S03]  /*0e30*/  LOP3.LUT R29, R28, 0x3fc, RZ, 0xc0, !PT ;  /* 0x000003fc1c1d7812 */ /* 0x000fc600078ec0ff */
[----:B------:R-:W-:-:S04]  /*0e40*/  VIADD R20, R21, UR4 ;  /* 0x0000000415147c36 */ /* 0x000fc80008000000 */
[C---:B------:R-:W-:Y:S01]  /*0e50*/  IMAD R32, R29.reuse, 0x4, R20 ;  /* 0x000000041d207824 */ /* 0x040fe200078e0214 */
[----:B------:R-:W-:Y:S01]  /*0e60*/  BAR.SYNC.DEFER_BLOCKING 0x0 ;  /* 0x0000000000007b1d */ /* 0x000fe20000010000 */
[----:B------:R-:W-:-:S05]  /*0e70*/  LOP3.LUT R28, R29, 0x400, RZ, 0xfc, !PT ;  /* 0x000004001d1c7812 */ /* 0x000fca00078efcff */
[----:B------:R-:W-:Y:S04]  /*0e80*/  LDS R20, [R32] ;  /* 0x0000000020147984 */ /* 0x000fe80000000800 */
[----:B------:R-:W-:Y:S04]  /*0e90*/  LDS R21, [R32+0x4] ;  /* 0x0000040020157984 */ /* 0x000fe80000000800 */
[----:B------:R-:W-:Y:S04]  /*0ea0*/  LDS R22, [R32+0x8] ;  /* 0x0000080020167984 */ /* 0x000fe80000000800 */
[----:B------:R0:W1:Y:S01]  /*0eb0*/  LDS R23, [R32+0xc] ;  /* 0x00000c0020177984 */ /* 0x0000620000000800 */
[----:B------:R-:W-:-:S02]  /*0ec0*/  SHF.R.U32.HI R33, RZ, 0x4, R28 ;  /* 0x00000004ff217819 */ /* 0x000fc4000001161c */
[----:B------:R-:W-:Y:S02]  /*0ed0*/  ISETP.GE.AND P0, PT, R27, 0x40, PT ;  /* 0x000000401b00780c */ /* 0x000fe40003f06270 */
[----:B------:R-:W-:Y:S02]  /*0ee0*/  LOP3.LUT R28, R26, R25, RZ, 0xfc, !PT ;  /* 0x000000191a1c7212 */ /* 0x000fe400078efcff */
[----:B------:R-:W-:Y:S02]  /*0ef0*/  LOP3.LUT R34, R33, 0x7c, RZ, 0xc0, !PT ;  /* 0x0000007c21227812 */ /* 0x000fe400078ec0ff */
[C---:B------:R-:W-:Y:S01]  /*0f00*/  ISETP.LT.AND P5, PT, R28.reuse, 0x100, !P0 ;  /* 0x000001001c00780c */ /* 0x040fe200047a1270 */
[----:B------:R-:W-:Y:S01]  /*0f10*/  IMAD R33, R28, 0x40, R27 ;  /* 0x000000401c217824 */ /* 0x000fe200078e021b */
[----:B------:R-:W-:-:S03]  /*0f20*/  IADD3 R34, R34, UR4, RZ ;  /* 0x0000000422227c10 */ /* 0x000fc6000fffe0ff */
[----:B0-----:R-:W-:-:S04]  /*0f30*/  IMAD.WIDE R32, R33, 0x4, R30 ;  /* 0x0000000421207825 */ /* 0x001fc800078e021e */
[C---:B------:R-:W-:Y:S01]  /*0f40*/  IMAD R34, R29.reuse, 0x4, R34 ;  /* 0x000000041d227824 */ /* 0x040fe200078e0222 */
[----:B------:R-:W-:-:S03]  /*0f50*/  LOP3.LUT R28, R29, 0x800, RZ, 0xfc, !PT ;  /* 0x000008001d1c7812 */ /* 0x000fc600078efcff */
[----:B-1----:R0:W-:Y:S04]  /*0f60*/  @P5 STG.E.128 desc[UR6][R32.64], R20 ;  /* 0x0000001420005986 */ /* 0x0021e8000c101d06 */
[----:B------:R-:W-:Y:S04]  /*0f70*/  LDS R20, [R34+0x1000] ;  /* 0x0010000022147984 */ /* 0x000fe80000000800 */
[----:B------:R-:W-:Y:S04]  /*0f80*/  LDS R21, [R34+0x1004] ;  /* 0x0010040022157984 */ /* 0x000fe80000000800 */
[----:B------:R-:W-:Y:S04]  /*0f90*/  LDS R22, [R34+0x1008] ;  /* 0x0010080022167984 */ /* 0x000fe80000000800 */
[----:B------:R-:W1:Y:S01]  /*0fa0*/  LDS R23, [R34+0x100c] ;  /* 0x00100c0022177984 */ /* 0x000e620000000800 */
[----:B------:R-:W-:-:S02]  /*0fb0*/  SHF.R.U32.HI R35, RZ, 0x4, R28 ;  /* 0x00000004ff237819 */ /* 0x000fc4000001161c */
[----:B------:R-:W-:Y:S02]  /*0fc0*/  LOP3.LUT R28, R26, 0x10, R25, 0xfe, !PT ;  /* 0x000000101a1c7812 */ /* 0x000fe400078efe19 */
[----:B------:R-:W-:Y:S02]  /*0fd0*/  LOP3.LUT R36, R35, 0xbc, RZ, 0xc0, !PT ;  /* 0x000000bc23247812 */ /* 0x000fe400078ec0ff */
[C---:B------:R-:W-:Y:S01]  /*0fe0*/  ISETP.LT.AND P5, PT, R28.reuse, 0x100, !P0 ;  /* 0x000001001c00780c */ /* 0x040fe200047a1270 */
[----:B------:R-:W-:Y:S02]  /*0ff0*/  IMAD R35, R28, 0x40, R27 ;  /* 0x000000401c237824 */ /* 0x000fe400078e021b */
[----:B------:R-:W-:Y:S02]  /*1000*/  VIADD R36, R36, UR4 ;  /* 0x0000000424247c36 */ /* 0x000fe40008000000 */
        /* <DEDUP_REMOVED lines=11> */
[C---:B------:R-:W-:Y:S02]  /*10c0*/  ISETP.LT.AND P5, PT, R28.reuse, 0x100, !P0 ;  /* 0x000001001c00780c */ /* 0x040fe400047a1270 */
[----:B------:R-:W-:Y:S01]  /*10d0*/  LEA R35, R28, R27, 0x6 ;  /* 0x0000001b1c237211 */ /* 0x000fe200078e30ff */
[----:B------:R-:W-:-:S04]  /*10e0*/  VIADD R34, R34, UR4 ;  /* 0x0000000422227c36 */ /* 0x000fc80008000000 */
[----:B0-----:R-:W-:-:S04]  /*10f0*/  IMAD.WIDE R32, R35, 0x4, R30 ;  /* 0x0000000423207825 */ /* 0x001fc800078e021e */
[----:B------:R-:W-:Y:S02]  /*1100*/  IMAD R34, R29, 0x4, R34 ;  /* 0x000000041d227824 */ /* 0x000fe400078e0222 */
[----:B------:R-:W0:Y:S01]  /*1110*/  LDC.64 R28, c[0x0][0x240] ;  /* 0x00009000ff1c7b82 */ /* 0x000e220000000a00 */
[----:B-1----:R1:W-:Y:S04]  /*1120*/  @P5 STG.E.128 desc[UR6][R32.64], R20 ;  /* 0x0000001420005986 */ /* 0x0023e8000c101d06 */
[----:B------:R-:W-:Y:S04]  /*1130*/  LDS R20, [R34+0x3000] ;  /* 0x0030000022147984 */ /* 0x000fe80000000800 */
[----:B------:R-:W-:Y:S04]  /*1140*/  LDS R21, [R34+0x3004] ;  /* 0x0030040022157984 */ /* 0x000fe80000000800 */
[----:B------:R-:W-:Y:S04]  /*1150*/  LDS R22, [R34+0x3008] ;  /* 0x0030080022167984 */ /* 0x000fe80000000800 */
[----:B------:R-:W2:Y:S01]  /*1160*/  LDS R23, [R34+0x300c] ;  /* 0x00300c0022177984 */ /* 0x000ea20000000800 */
[----:B------:R-:W-:-:S04]  /*1170*/  LOP3.LUT R26, R26, 0x30, R25, 0xfe, !PT ;  /* 0x000000301a1a7812 */ /* 0x000fc800078efe19 */
[C---:B------:R-:W-:Y:S01]  /*1180*/  ISETP.LT.AND P0, PT, R26.reuse, 0x100, !P0 ;  /* 0x000001001a00780c */ /* 0x040fe20004701270 */
[----:B------:R-:W-:Y:S02]  /*1190*/  IMAD R27, R26, 0x40, R27 ;  /* 0x000000401a1b7824 */ /* 0x000fe400078e021b */
[----:B0-----:R-:W-:-:S04]  /*11a0*/  IMAD.WIDE R24, R24, 0x4, R28 ;  /* 0x0000000418187825 */ /* 0x001fc800078e021c */
[----:B------:R-:W-:-:S04]  /*11b0*/  IMAD.WIDE R30, R27, 0x4, R30 ;  /* 0x000000041b1e7825 */ /* 0x000fc800078e021e */
[----:B------:R-:W-:-:S04]  /*11c0*/  IMAD.WIDE R26, R0, 0x4, R28 ;  /* 0x00000004001a7825 */ /* 0x000fc800078e021c */
[----:B-1----:R-:W-:-:S04]  /*11d0*/  IMAD.WIDE R32, R2, 0x4, R28 ;  /* 0x0000000402207825 */ /* 0x002fc800078e021c */
[----:B------:R-:W-:Y:S01]  /*11e0*/  IMAD.WIDE R28, R3, 0x4, R28 ;  /* 0x00000004031c7825 */ /* 0x000fe200078e021c */
[----:B--2---:R0:W-:Y:S04]  /*11f0*/  @P0 STG.E.128 desc[UR6][R30.64], R20 ;  /* 0x000000141e000986 */ /* 0x0041e8000c101d06 */
[----:B------:R0:W-:Y:S04]  /*1200*/  @P4 STG.E.128 desc[UR6][R24.64], R16 ;  /* 0x0000001018004986 */ /* 0x0001e8000c101d06 */
[----:B------:R0:W-:Y:S04]  /*1210*/  @P3 STG.E.128 desc[UR6][R26.64], R12 ;  /* 0x0000000c1a003986 */ /* 0x0001e8000c101d06 */
[----:B------:R0:W-:Y:S02]  /*1220*/  @P2 STG.E.128 desc[UR6][R32.64], R8 ;  /* 0x0000000820002986 */ /* 0x0001e4000c101d06 */
[----:B0-----:R-:W-:Y:S05]  /*1230*/  @!P1 EXIT ;  /* 0x000000000000994d */ /* 0x001fea0003800000 */
[----:B------:R-:W-:Y:S01]  /*1240*/  STG.E.128 desc[UR6][R28.64], R4 ;  /* 0x000000041c007986 */ /* 0x000fe2000c101d06 */
[----:B------:R-:W-:Y:S05]  /*1250*/  EXIT ;  /* 0x000000000000794d */ /* 0x000fea0003800000 */
.L_x_0:
[----:B------:R-:W-:-:S00]  /*1260*/  BRA `(.L_x_0) ;  /* 0xfffffffc00fc7947 */ /* 0x000fc0000383ffff */
[----:B------:R-:W-:-:S00]  /*1270*/  NOP ;  /* 0x0000000000007918 */ /* 0x000fc00000000000 */
        /* <DEDUP_REMOVED lines=8> */
.L_x_1:


//--------------------- .nv.global.init           --------------------------
	.section	.nv.global.init,"aw",@progbits
.nv.global.init:
	.type		_$_str,@object
	.size		_$_str,(_$_str_$_2 - _$_str)
_$_str:
        /*0000*/ 	.byte	0x5f, 0x5f, 0x43, 0x55, 0x44, 0x41, 0x5f, 0x46, 0x54, 0x5a, 0x00
	.type		_$_str_$_2,@object
	.size		_$_str_$_2,(.L_1 - _$_str_$_2)
_$_str_$_2:
        /*000b*/ 	.byte	0x5f, 0x5f, 0x43, 0x55, 0x44, 0x41, 0x5f, 0x50, 0x52, 0x45, 0x43, 0x5f, 0x53, 0x51, 0x52, 0x54
        /*001b*/ 	.byte	0x00
.L_1:


//--------------------- .nv.shared.triton_poi_fused__native_batch_norm_legit_no_training_convolution_relu_9 --------------------------
	.section	.nv.shared.triton_poi_fused__native_batch_norm_legit_no_training_convolution_relu_9,"aw",@nobits
	.sectionflags	@""
	.align	16
	.zero		1024


//--------------------- .nv.constant0.triton_poi_fused__native_batch_norm_legit_no_training_convolution_relu_9 --------------------------
	.section	.nv.constant0.triton_poi_fused__native_batch_norm_legit_no_training_convolution_relu_9,"a",@progbits
	.sectionflags	@""
	.align	4
.nv.constant0.triton_poi_fused__native_batch_norm_legit_no_training_convolution_relu_9:
	.zero		592
